//
// Generated by NVIDIA NVVM Compiler
//
// Compiler Build ID: CL-36424714
// Cuda compilation tools, release 13.0, V13.0.88
// Based on NVVM 20.0.0
//

.version 9.0
.target sm_100
.address_size 64

	// .globl	memcpyKernelHighBW

.visible .entry memcpyKernelHighBW(
	.param .u64 .ptr .align 1 memcpyKernelHighBW_param_0,
	.param .u64 .ptr .align 1 memcpyKernelHighBW_param_1
)
{
	.reg .b32 	%r<10>;
	.reg .b64 	%rd<11>;

	ld.param.u64 	%rd1, [memcpyKernelHighBW_param_0];
	ld.param.u64 	%rd2, [memcpyKernelHighBW_param_1];
	mov.u32 	%r1, %ctaid.y;
	mov.u32 	%r2, %nctaid.x;
	mov.u32 	%r3, %ctaid.x;
	mad.lo.s32 	%r4, %r1, %r2, %r3;
	mul.wide.u32 	%rd3, %r4, 1024;
	mov.u32 	%r5, %tid.x;
	cvt.u64.u32 	%rd4, %r5;
	or.b64  	%rd5, %rd3, %rd4;
	cvta.to.global.u64 	%rd6, %rd2;
	cvta.to.global.u64 	%rd7, %rd1;
	shl.b64 	%rd8, %rd5, 2;
	add.s64 	%rd9, %rd6, %rd8;
	ld.global.u32 	%r6, [%rd9];
	add.s64 	%rd10, %rd7, %rd8;
	st.global.u32 	[%rd10], %r6;
	ld.global.u32 	%r7, [%rd9+1024];
	st.global.u32 	[%rd10+1024], %r7;
	ld.global.u32 	%r8, [%rd9+2048];
	st.global.u32 	[%rd10+2048], %r8;
	ld.global.u32 	%r9, [%rd9+3072];
	st.global.u32 	[%rd10+3072], %r9;
	ret;

}
	// .globl	memcpyKernelLowLatency
.visible .entry memcpyKernelLowLatency(
	.param .u64 .ptr .align 1 memcpyKernelLowLatency_param_0,
	.param .u64 .ptr .align 1 memcpyKernelLowLatency_param_1,
	.param .u64 memcpyKernelLowLatency_param_2
)
{
	.reg .pred 	%p<2>;
	.reg .b32 	%r<4>;
	.reg .b64 	%rd<12>;

	ld.param.u64 	%rd2, [memcpyKernelLowLatency_param_0];
	ld.param.u64 	%rd3, [memcpyKernelLowLatency_param_1];
	ld.param.u64 	%rd4, [memcpyKernelLowLatency_param_2];
	mov.u32 	%r1, %ctaid.x;
	mul.wide.u32 	%rd5, %r1, 256;
	mov.u32 	%r2, %tid.x;
	cvt.u64.u32 	%rd6, %r2;
	add.s64 	%rd1, %rd5, %rd6;
	setp.ge.u64 	%p1, %rd1, %rd4;
	@%p1 bra 	$L__BB1_2;
	cvta.to.global.u64 	%rd7, %rd3;
	cvta.to.global.u64 	%rd8, %rd2;
	shl.b64 	%rd9, %rd1, 2;
	add.s64 	%rd10, %rd7, %rd9;
	ld.global.u32 	%r3, [%rd10];
	add.s64 	%rd11, %rd8, %rd9;
	st.global.u32 	[%rd11], %r3;
$L__BB1_2:
	ret;

}
	// .globl	memcpyKernelTrailing
.visible .entry memcpyKernelTrailing(
	.param .u64 .ptr .align 1 memcpyKernelTrailing_param_0,
	.param .u64 .ptr .align 1 memcpyKernelTrailing_param_1,
	.param .u64 memcpyKernelTrailing_param_2
)
{
	.reg .pred 	%p<2>;
	.reg .b16 	%rs<2>;
	.reg .b32 	%r<3>;
	.reg .b64 	%rd<11>;

	ld.param.u64 	%rd2, [memcpyKernelTrailing_param_0];
	ld.param.u64 	%rd3, [memcpyKernelTrailing_param_1];
	ld.param.u64 	%rd4, [memcpyKernelTrailing_param_2];
	mov.u32 	%r1, %ctaid.x;
	mul.wide.u32 	%rd5, %r1, 256;
	mov.u32 	%r2, %tid.x;
	cvt.u64.u32 	%rd6, %r2;
	add.s64 	%rd1, %rd5, %rd6;
	setp.ge.u64 	%p1, %rd1, %rd4;
	@%p1 bra 	$L__BB2_2;
	cvta.to.global.u64 	%rd7, %rd3;
	cvta.to.global.u64 	%rd8, %rd2;
	add.s64 	%rd9, %rd7, %rd1;
	ld.global.u8 	%rs1, [%rd9];
	add.s64 	%rd10, %rd8, %rd1;
	st.global.u8 	[%rd10], %rs1;
$L__BB2_2:
	ret;

}


// ===== COMPILED SASS (sm_100) =====

	.target	sm_100

	.elftype	@"ET_EXEC"


//--------------------- .note.nv.tkinfo           --------------------------
	.section	.note.nv.tkinfo,"",@"SHT_NOTE"
	.sectionflags	@"SHF_NOTE_NV_TKINFO"
	.tkinfo
        /*0018*/ 	.word	0x00000002
        /*0030*/ 	.string	""
        /*0030*/ 	.string	"ptxas"
        /*0030*/ 	.string	"Cuda compilation tools, release 13.0, V13.0.88"
        /*0030*/ 	.string	"Build cuda_13.0.r13.0/compiler.36424714_0"
        /*0030*/ 	.string	"-arch sm_100 -m 64 "



//--------------------- .note.nv.cuinfo           --------------------------
	.section	.note.nv.cuinfo,"",@"SHT_NOTE"
	.sectionflags	@"SHF_NOTE_NV_CUINFO"
        /*0018*/ 	.short	0x0002
        /*001a*/ 	.short	0x0064
        /*001c*/ 	.short	0x0082
	.zero		2


//--------------------- .nv.info                  --------------------------
	.section	.nv.info,"",@"SHT_CUDA_INFO"
	.align	4


	//----- nvinfo : EIATTR_REGCOUNT
	.align		4
        /*0000*/ 	.byte	0x04, 0x2f
        /*0002*/ 	.short	(.L_1 - .L_0)
	.align		4
.L_0:
        /*0004*/ 	.word	index@(memcpyKernelHighBW)
        /*0008*/ 	.word	0x00000010


	//----- nvinfo : EIATTR_FRAME_SIZE
	.align		4
.L_1:
        /*000c*/ 	.byte	0x04, 0x11
        /*000e*/ 	.short	(.L_3 - .L_2)
	.align		4
.L_2:
        /*0010*/ 	.word	index@(memcpyKernelHighBW)
        /*0014*/ 	.word	0x00000000


	//----- nvinfo : EIATTR_REGCOUNT
	.align		4
.L_3:
        /*0018*/ 	.byte	0x04, 0x2f
        /*001a*/ 	.short	(.L_5 - .L_4)
	.align		4
.L_4:
        /*001c*/ 	.word	index@(memcpyKernelLowLatency)
        /*0020*/ 	.word	0x00000008


	//----- nvinfo : EIATTR_FRAME_SIZE
	.align		4
.L_5:
        /*0024*/ 	.byte	0x04, 0x11
        /*0026*/ 	.short	(.L_7 - .L_6)
	.align		4
.L_6:
        /*0028*/ 	.word	index@(memcpyKernelLowLatency)
        /*002c*/ 	.word	0x00000000


	//----- nvinfo : EIATTR_REGCOUNT
	.align		4
.L_7:
        /*0030*/ 	.byte	0x04, 0x2f
        /*0032*/ 	.short	(.L_9 - .L_8)
	.align		4
.L_8:
        /*0034*/ 	.word	index@(memcpyKernelTrailing)
        /*0038*/ 	.word	0x00000008


	//----- nvinfo : EIATTR_FRAME_SIZE
	.align		4
.L_9:
        /*003c*/ 	.byte	0x04, 0x11
        /*003e*/ 	.short	(.L_11 - .L_10)
	.align		4
.L_10:
        /*0040*/ 	.word	index@(memcpyKernelTrailing)
        /*0044*/ 	.word	0x00000000


	//----- nvinfo : EIATTR_MIN_STACK_SIZE
	.align		4
.L_11:
        /*0048*/ 	.byte	0x04, 0x12
        /*004a*/ 	.short	(.L_13 - .L_12)
	.align		4
.L_12:
        /*004c*/ 	.word	index@(memcpyKernelTrailing)
        /*0050*/ 	.word	0x00000000


	//----- nvinfo : EIATTR_MIN_STACK_SIZE
	.align		4
.L_13:
        /*0054*/ 	.byte	0x04, 0x12
        /*0056*/ 	.short	(.L_15 - .L_14)
	.align		4
.L_14:
        /*0058*/ 	.word	index@(memcpyKernelLowLatency)
        /*005c*/ 	.word	0x00000000


	//----- nvinfo : EIATTR_MIN_STACK_SIZE
	.align		4
.L_15:
        /*0060*/ 	.byte	0x04, 0x12
        /*0062*/ 	.short	(.L_17 - .L_16)
	.align		4
.L_16:
        /*0064*/ 	.word	index@(memcpyKernelHighBW)
        /*0068*/ 	.word	0x00000000
.L_17:


//--------------------- .nv.compat                --------------------------
	.section	.nv.compat,"",@"SHT_CUDA_COMPAT_INFO"
	.align	4
        /*0000*/ 	.byte	0x02, 0x09, 0x00, 0x00, 0x02, 0x02, 0x01, 0x00, 0x02, 0x05, 0x05, 0x00, 0x03, 0x07, 0x01, 0x01
        /*0010*/ 	.byte	0x02, 0x03, 0x00, 0x00, 0x02, 0x06, 0x01, 0x00, 0x04, 0x0b, 0x08, 0x00, 0x09, 0x00, 0x00, 0x00
        /*0020*/ 	.byte	0x00, 0x00, 0x00, 0x00


//--------------------- .nv.info.memcpyKernelTrailing --------------------------
	.section	.nv.info.memcpyKernelTrailing,"",@"SHT_CUDA_INFO"
	.sectionflags	@""
	.align	4


	//----- nvinfo : EIATTR_CUDA_API_VERSION
	.align		4
        /*0000*/ 	.byte	0x04, 0x37
        /*0002*/ 	.short	(.L_19 - .L_18)
.L_18:
        /*0004*/ 	.word	0x00000082


	//----- nvinfo : EIATTR_KPARAM_INFO
	.align		4
.L_19:
        /*0008*/ 	.byte	0x04, 0x17
        /*000a*/ 	.short	(.L_21 - .L_20)
.L_20:
        /*000c*/ 	.word	0x00000000
        /*0010*/ 	.short	0x0002
        /*0012*/ 	.short	0x0010
        /*0014*/ 	.byte	0x00, 0xf0, 0x21, 0x00


	//----- nvinfo : EIATTR_KPARAM_INFO
	.align		4
.L_21:
        /*0018*/ 	.byte	0x04, 0x17
        /*001a*/ 	.short	(.L_23 - .L_22)
.L_22:
        /*001c*/ 	.word	0x00000000
        /*0020*/ 	.short	0x0001
        /*0022*/ 	.short	0x0008
        /*0024*/ 	.byte	0x00, 0xf5, 0x21, 0x00


	//----- nvinfo : EIATTR_KPARAM_INFO
	.align		4
.L_23:
        /*0028*/ 	.byte	0x04, 0x17
        /*002a*/ 	.short	(.L_25 - .L_24)
.L_24:
        /*002c*/ 	.word	0x00000000
        /*0030*/ 	.short	0x0000
        /*0032*/ 	.short	0x0000
        /*0034*/ 	.byte	0x00, 0xf5, 0x21, 0x00


	//----- nvinfo : EIATTR_SPARSE_MMA_MASK
	.align		4
.L_25:
        /*0038*/ 	.byte	0x03, 0x50
        /*003a*/ 	.short	0x0000


	//----- nvinfo : EIATTR_MAXREG_COUNT
	.align		4
        /*003c*/ 	.byte	0x03, 0x1b
        /*003e*/ 	.short	0x00ff


	//----- nvinfo : EIATTR_MERCURY_ISA_VERSION
	.align		4
        /*0040*/ 	.byte	0x03, 0x5f
        /*0042*/ 	.short	0x0101


	//----- nvinfo : EIATTR_VRC_CTA_INIT_COUNT
	.align		4
        /*0044*/ 	.byte	0x02, 0x4a
	.zero		1
	.zero		1


	//----- nvinfo : EIATTR_EXIT_INSTR_OFFSETS
	.align		4
        /*0048*/ 	.byte	0x04, 0x1c
        /*004a*/ 	.short	(.L_27 - .L_26)


	//   ....[0]....
.L_26:
        /*004c*/ 	.word	0x00000080


	//   ....[1]....
        /*0050*/ 	.word	0x00000110


	//----- nvinfo : EIATTR_CBANK_PARAM_SIZE
	.align		4
.L_27:
        /*0054*/ 	.byte	0x03, 0x19
        /*0056*/ 	.short	0x0018


	//----- nvinfo : EIATTR_PARAM_CBANK
	.align		4
        /*0058*/ 	.byte	0x04, 0x0a
        /*005a*/ 	.short	(.L_29 - .L_28)
	.align		4
.L_28:
        /*005c*/ 	.word	index@(.nv.constant0.memcpyKernelTrailing)
        /*0060*/ 	.short	0x0380
        /*0062*/ 	.short	0x0018


	//----- nvinfo : EIATTR_SW_WAR
	.align		4
.L_29:
        /*0064*/ 	.byte	0x04, 0x36
        /*0066*/ 	.short	(.L_31 - .L_30)
.L_30:
        /*0068*/ 	.word	0x00000008
.L_31:


//--------------------- .nv.info.memcpyKernelLowLatency --------------------------
	.section	.nv.info.memcpyKernelLowLatency,"",@"SHT_CUDA_INFO"
	.sectionflags	@""
	.align	4


	//----- nvinfo : EIATTR_CUDA_API_VERSION
	.align		4
        /*0000*/ 	.byte	0x04, 0x37
        /*0002*/ 	.short	(.L_33 - .L_32)
.L_32:
        /*0004*/ 	.word	0x00000082


	//----- nvinfo : EIATTR_KPARAM_INFO
	.align		4
.L_33:
        /*0008*/ 	.byte	0x04, 0x17
        /*000a*/ 	.short	(.L_35 - .L_34)
.L_34:
        /*000c*/ 	.word	0x00000000
        /*0010*/ 	.short	0x0002
        /*0012*/ 	.short	0x0010
        /*0014*/ 	.byte	0x00, 0xf0, 0x21, 0x00


	//----- nvinfo : EIATTR_KPARAM_INFO
	.align		4
.L_35:
        /*0018*/ 	.byte	0x04, 0x17
        /*001a*/ 	.short	(.L_37 - .L_36)
.L_36:
        /*001c*/ 	.word	0x00000000
        /*0020*/ 	.short	0x0001
        /*0022*/ 	.short	0x0008
        /*0024*/ 	.byte	0x00, 0xf5, 0x21, 0x00


	//----- nvinfo : EIATTR_KPARAM_INFO
	.align		4
.L_37:
        /*0028*/ 	.byte	0x04, 0x17
        /*002a*/ 	.short	(.L_39 - .L_38)
.L_38:
        /*002c*/ 	.word	0x00000000
        /*0030*/ 	.short	0x0000
        /*0032*/ 	.short	0x0000
        /*0034*/ 	.byte	0x00, 0xf5, 0x21, 0x00


	//----- nvinfo : EIATTR_SPARSE_MMA_MASK
	.align		4
.L_39:
        /*0038*/ 	.byte	0x03, 0x50
        /*003a*/ 	.short	0x0000


	//----- nvinfo : EIATTR_MAXREG_COUNT
	.align		4
        /*003c*/ 	.byte	0x03, 0x1b
        /*003e*/ 	.short	0x00ff


	//----- nvinfo : EIATTR_MERCURY_ISA_VERSION
	.align		4
        /*0040*/ 	.byte	0x03, 0x5f
        /*0042*/ 	.short	0x0101


	//----- nvinfo : EIATTR_VRC_CTA_INIT_COUNT
	.align		4
        /*0044*/ 	.byte	0x02, 0x4a
	.zero		1
	.zero		1


	//----- nvinfo : EIATTR_EXIT_INSTR_OFFSETS
	.align		4
        /*0048*/ 	.byte	0x04, 0x1c
        /*004a*/ 	.short	(.L_41 - .L_40)


	//   ....[0]....
.L_40:
        /*004c*/ 	.word	0x00000080


	//   ....[1]....
        /*0050*/ 	.word	0x00000130


	//----- nvinfo : EIATTR_CBANK_PARAM_SIZE
	.align		4
.L_41:
        /*0054*/ 	.byte	0x03, 0x19
        /*0056*/ 	.short	0x0018


	//----- nvinfo : EIATTR_PARAM_CBANK
	.align		4
        /*0058*/ 	.byte	0x04, 0x0a
        /*005a*/ 	.short	(.L_43 - .L_42)
	.align		4
.L_42:
        /*005c*/ 	.word	index@(.nv.constant0.memcpyKernelLowLatency)
        /*0060*/ 	.short	0x0380
        /*0062*/ 	.short	0x0018


	//----- nvinfo : EIATTR_SW_WAR
	.align		4
.L_43:
        /*0064*/ 	.byte	0x04, 0x36
        /*0066*/ 	.short	(.L_45 - .L_44)
.L_44:
        /*0068*/ 	.word	0x00000008
.L_45:


//--------------------- .nv.info.memcpyKernelHighBW --------------------------
	.section	.nv.info.memcpyKernelHighBW,"",@"SHT_CUDA_INFO"
	.sectionflags	@""
	.align	4


	//----- nvinfo : EIATTR_CUDA_API_VERSION
	.align		4
        /*0000*/ 	.byte	0x04, 0x37
        /*0002*/ 	.short	(.L_47 - .L_46)
.L_46:
        /*0004*/ 	.word	0x00000082


	//----- nvinfo : EIATTR_KPARAM_INFO
	.align		4
.L_47:
        /*0008*/ 	.byte	0x04, 0x17
        /*000a*/ 	.short	(.L_49 - .L_48)
.L_48:
        /*000c*/ 	.word	0x00000000
        /*0010*/ 	.short	0x0001
        /*0012*/ 	.short	0x0008
        /*0014*/ 	.byte	0x00, 0xf5, 0x21, 0x00


	//----- nvinfo : EIATTR_KPARAM_INFO
	.align		4
.L_49:
        /*0018*/ 	.byte	0x04, 0x17
        /*001a*/ 	.short	(.L_51 - .L_50)
.L_50:
        /*001c*/ 	.word	0x00000000
        /*0020*/ 	.short	0x0000
        /*0022*/ 	.short	0x0000
        /*0024*/ 	.byte	0x00, 0xf5, 0x21, 0x00


	//----- nvinfo : EIATTR_SPARSE_MMA_MASK
	.align		4
.L_51:
        /*0028*/ 	.byte	0x03, 0x50
        /*002a*/ 	.short	0x0000


	//----- nvinfo : EIATTR_MAXREG_COUNT
	.align		4
        /*002c*/ 	.byte	0x03, 0x1b
        /*002e*/ 	.short	0x00ff


	//----- nvinfo : EIATTR_MERCURY_ISA_VERSION
	.align		4
        /*0030*/ 	.byte	0x03, 0x5f
        /*0032*/ 	.short	0x0101


	//----- nvinfo : EIATTR_VRC_CTA_INIT_COUNT
	.align		4
        /*0034*/ 	.byte	0x02, 0x4a
	.zero		1
	.zero		1


	//----- nvinfo : EIATTR_EXIT_INSTR_OFFSETS
	.align		4
        /*0038*/ 	.byte	0x04, 0x1c
        /*003a*/ 	.short	(.L_53 - .L_52)


	//   ....[0]....
.L_52:
        /*003c*/ 	.word	0x00000180


	//----- nvinfo : EIATTR_CBANK_PARAM_SIZE
	.align		4
.L_53:
        /*0040*/ 	.byte	0x03, 0x19
        /*0042*/ 	.short	0x0010


	//----- nvinfo : EIATTR_PARAM_CBANK
	.align		4
        /*0044*/ 	.byte	0x04, 0x0a
        /*0046*/ 	.short	(.L_55 - .L_54)
	.align		4
.L_54:
        /*0048*/ 	.word	index@(.nv.constant0.memcpyKernelHighBW)
        /*004c*/ 	.short	0x0380
        /*004e*/ 	.short	0x0010


	//----- nvinfo : EIATTR_SW_WAR
	.align		4
.L_55:
        /*0050*/ 	.byte	0x04, 0x36
        /*0052*/ 	.short	(.L_57 - .L_56)
.L_56:
        /*0054*/ 	.word	0x00000008
.L_57:


//--------------------- .nv.callgraph             --------------------------
	.section	.nv.callgraph,"",@"SHT_CUDA_CALLGRAPH"
	.align	4
	.sectionentsize	8
	.align		4
        /*0000*/ 	.word	0x00000000
	.align		4
        /*0004*/ 	.word	0xffffffff
	.align		4
        /*0008*/ 	.word	0x00000000
	.align		4
        /*000c*/ 	.word	0xfffffffe
	.align		4
        /*0010*/ 	.word	0x00000000
	.align		4
        /*0014*/ 	.word	0xfffffffd
	.align		4
        /*0018*/ 	.word	0x00000000
	.align		4
        /*001c*/ 	.word	0xfffffffc


//--------------------- .text.memcpyKernelTrailing --------------------------
	.section	.text.memcpyKernelTrailing,"ax",@progbits
	.align	128
        .global         memcpyKernelTrailing
        .type           memcpyKernelTrailing,@function
        .size           memcpyKernelTrailing,(.L_x_3 - memcpyKernelTrailing)
        .other          memcpyKernelTrailing,@"STO_CUDA_ENTRY STV_DEFAULT"
memcpyKernelTrailing:
.text.memcpyKernelTrailing:
[----:B------:R-:W-:Y:S01]  /*0000*/  LDC R1, c[0x0][0x37c] ;  /* 0x0000df00ff017b82 */ /* 0x000fe20000000800 */
[----:B------:R-:W0:Y:S01]  /*0010*/  S2R R5, SR_CTAID.X ;  /* 0x0000000000057919 */ /* 0x000e220000002500 */
[----:B------:R-:W1:Y:S01]  /*0020*/  LDCU.64 UR4, c[0x0][0x390] ;  /* 0x00007200ff0477ac */ /* 0x000e620008000a00 */
[----:B------:R-:W-:Y:S01]  /*0030*/  IMAD.MOV.U32 R3, RZ, RZ, RZ ;  /* 0x000000ffff037224 */ /* 0x000fe200078e00ff */
[----:B------:R-:W0:Y:S02]  /*0040*/  S2R R2, SR_TID.X ;  /* 0x0000000000027919 */ /* 0x000e240000002100 */
[----:B0-----:R-:W-:-:S03]  /*0050*/  IMAD.WIDE.U32 R2, R5, 0x100, R2 ;  /* 0x0000010005027825 */ /* 0x001fc600078e0002 */
[----:B-1----:R-:W-:-:S04]  /*0060*/  ISETP.GE.U32.AND P0, PT, R2, UR4, PT ;  /* 0x0000000402007c0c */ /* 0x002fc8000bf06070 */
[----:B------:R-:W-:-:S13]  /*0070*/  ISETP.GE.U32.AND.EX P0, PT, R3, UR5, PT, P0 ;  /* 0x0000000503007c0c */ /* 0x000fda000bf06100 */
[----:B------:R-:W-:Y:S05]  /*0080*/  @P0 EXIT ;  /* 0x000000000000094d */ /* 0x000fea0003800000 */
[----:B------:R-:W0:Y:S01]  /*0090*/  LDCU.128 UR8, c[0x0][0x380] ;  /* 0x00007000ff0877ac */ /* 0x000e220008000c00 */
[----:B------:R-:W1:Y:S01]  /*00a0*/  LDCU.64 UR4, c[0x0][0x358] ;  /* 0x00006b00ff0477ac */ /* 0x000e620008000a00 */
[----:B0-----:R-:W-:-:S04]  /*00b0*/  IADD3 R4, P0, PT, R2, UR10, RZ ;  /* 0x0000000a02047c10 */ /* 0x001fc8000ff1e0ff */
[----:B------:R-:W-:-:S06]  /*00c0*/  IADD3.X R5, PT, PT, R3, UR11, RZ, P0, !PT ;  /* 0x0000000b03057c10 */ /* 0x000fcc00087fe4ff */
[----:B-1----:R-:W2:Y:S01]  /*00d0*/  LDG.E.U8 R5, desc[UR4][R4.64] ;  /* 0x0000000404057981 */ /* 0x002ea2000c1e1100 */
[----:B------:R-:W-:-:S04]  /*00e0*/  IADD3 R2, P0, PT, R2, UR8, RZ ;  /* 0x0000000802027c10 */ /* 0x000fc8000ff1e0ff */
[----:B------:R-:W-:-:S05]  /*00f0*/  IADD3.X R3, PT, PT, R3, UR9, RZ, P0, !PT ;  /* 0x0000000903037c10 */ /* 0x000fca00087fe4ff */
[----:B--2---:R-:W-:Y:S01]  /*0100*/  STG.E.U8 desc[UR4][R2.64], R5 ;  /* 0x0000000502007986 */ /* 0x004fe2000c101104 */
[----:B------:R-:W-:Y:S05]  /*0110*/  EXIT ;  /* 0x000000000000794d */ /* 0x000fea0003800000 */
.L_x_0:
[----:B------:R-:W-:-:S00]  /*0120*/  BRA `(.L_x_0) ;  /* 0xfffffffc00fc7947 */ /* 0x000fc0000383ffff */
[----:B------:R-:W-:-:S00]  /*0130*/  NOP ;  /* 0x0000000000007918 */ /* 0x000fc00000000000 */
        /* <DEDUP_REMOVED lines=12> */
.L_x_3:


//--------------------- .text.memcpyKernelLowLatency --------------------------
	.section	.text.memcpyKernelLowLatency,"ax",@progbits
	.align	128
        .global         memcpyKernelLowLatency
        .type           memcpyKernelLowLatency,@function
        .size           memcpyKernelLowLatency,(.L_x_4 - memcpyKernelLowLatency)
        .other          memcpyKernelLowLatency,@"STO_CUDA_ENTRY STV_DEFAULT"
memcpyKernelLowLatency:
.text.memcpyKernelLowLatency:
        /* <DEDUP_REMOVED lines=10> */
[C---:B------:R-:W-:Y:S01]  /*00a0*/  IMAD.SHL.U32 R4, R2.reuse, 0x4, RZ ;  /* 0x0000000402047824 */ /* 0x040fe200078e00ff */
[----:B------:R-:W-:Y:S01]  /*00b0*/  SHF.L.U64.HI R0, R2, 0x2, R3 ;  /* 0x0000000202007819 */ /* 0x000fe20000010203 */
[----:B------:R-:W1:Y:S03]  /*00c0*/  LDCU.64 UR4, c[0x0][0x358] ;  /* 0x00006b00ff0477ac */ /* 0x000e660008000a00 */
[----:B0-----:R-:W-:-:S04]  /*00d0*/  IADD3 R2, P0, PT, R4, UR10, RZ ;  /* 0x0000000a04027c10 */ /* 0x001fc8000ff1e0ff */
[----:B------:R-:W-:-:S06]  /*00e0*/  IADD3.X R3, PT, PT, R0, UR11, RZ, P0, !PT ;  /* 0x0000000b00037c10 */ /* 0x000fcc00087fe4ff */
[----:B-1----:R-:W2:Y:S01]  /*00f0*/  LDG.E R3, desc[UR4][R2.64] ;  /* 0x0000000402037981 */ /* 0x002ea2000c1e1900 */
[----:B------:R-:W-:-:S04]  /*0100*/  IADD3 R4, P0, PT, R4, UR8, RZ ;  /* 0x0000000804047c10 */ /* 0x000fc8000ff1e0ff */
[----:B------:R-:W-:-:S05]  /*0110*/  IADD3.X R5, PT, PT, R0, UR9, RZ, P0, !PT ;  /* 0x0000000900057c10 */ /* 0x000fca00087fe4ff */
[----:B--2---:R-:W-:Y:S01]  /*0120*/  STG.E desc[UR4][R4.64], R3 ;  /* 0x0000000304007986 */ /* 0x004fe2000c101904 */
[----:B------:R-:W-:Y:S05]  /*0130*/  EXIT ;  /* 0x000000000000794d */ /* 0x000fea0003800000 */
.L_x_1:
        /* <DEDUP_REMOVED lines=12> */
.L_x_4:


//--------------------- .text.memcpyKernelHighBW  --------------------------
	.section	.text.memcpyKernelHighBW,"ax",@progbits
	.align	128
        .global         memcpyKernelHighBW
        .type           memcpyKernelHighBW,@function
        .size           memcpyKernelHighBW,(.L_x_5 - memcpyKernelHighBW)
        .other          memcpyKernelHighBW,@"STO_CUDA_ENTRY STV_DEFAULT"
memcpyKernelHighBW:
.text.memcpyKernelHighBW:
[----:B------:R-:W-:Y:S01]  /*0000*/  LDC R1, c[0x0][0x37c] ;  /* 0x0000df00ff017b82 */ /* 0x000fe20000000800 */
[----:B------:R-:W0:Y:S07]  /*0010*/  S2R R3, SR_CTAID.X ;  /* 0x0000000000037919 */ /* 0x000e2e0000002500 */
[----:B------:R-:W0:Y:S01]  /*0020*/  S2UR UR4, SR_CTAID.Y ;  /* 0x00000000000479c3 */ /* 0x000e220000002600 */
[----:B------:R-:W1:Y:S01]  /*0030*/  LDCU.128 UR8, c[0x0][0x380] ;  /* 0x00007000ff0877ac */ /* 0x000e620008000c00 */
[----:B------:R-:W2:Y:S06]  /*0040*/  S2R R5, SR_TID.X ;  /* 0x0000000000057919 */ /* 0x000eac0000002100 */
[----:B------:R-:W0:Y:S02]  /*0050*/  LDC R2, c[0x0][0x370] ;  /* 0x0000dc00ff027b82 */ /* 0x000e240000000800 */
[----:B0-----:R-:W-:Y:S01]  /*0060*/  IMAD R2, R2, UR4, R3 ;  /* 0x0000000402027c24 */ /* 0x001fe2000f8e0203 */
[----:B------:R-:W0:Y:S03]  /*0070*/  LDCU.64 UR4, c[0x0][0x358] ;  /* 0x00006b00ff0477ac */ /* 0x000e260008000a00 */
[----:B------:R-:W-:-:S03]  /*0080*/  IMAD.WIDE.U32 R2, R2, 0x400, RZ ;  /* 0x0000040002027825 */ /* 0x000fc600078e00ff */
[----:B--2---:R-:W-:-:S04]  /*0090*/  LOP3.LUT R5, R2, R5, RZ, 0xfc, !PT ;  /* 0x0000000502057212 */ /* 0x004fc800078efcff */
[C---:B------:R-:W-:Y:S01]  /*00a0*/  SHF.L.U64.HI R0, R5.reuse, 0x2, R3 ;  /* 0x0000000205007819 */ /* 0x040fe20000010203 */
[----:B------:R-:W-:-:S05]  /*00b0*/  IMAD.SHL.U32 R4, R5, 0x4, RZ ;  /* 0x0000000405047824 */ /* 0x000fca00078e00ff */
[----:B-1----:R-:W-:-:S04]  /*00c0*/  IADD3 R2, P0, PT, R4, UR10, RZ ;  /* 0x0000000a04027c10 */ /* 0x002fc8000ff1e0ff */
[----:B------:R-:W-:-:S05]  /*00d0*/  IADD3.X R3, PT, PT, R0, UR11, RZ, P0, !PT ;  /* 0x0000000b00037c10 */ /* 0x000fca00087fe4ff */
[----:B0-----:R-:W2:Y:S01]  /*00e0*/  LDG.E R7, desc[UR4][R2.64] ;  /* 0x0000000402077981 */ /* 0x001ea2000c1e1900 */
[----:B------:R-:W-:-:S04]  /*00f0*/  IADD3 R4, P0, PT, R4, UR8, RZ ;  /* 0x0000000804047c10 */ /* 0x000fc8000ff1e0ff */
[----:B------:R-:W-:-:S05]  /*0100*/  IADD3.X R5, PT, PT, R0, UR9, RZ, P0, !PT ;  /* 0x0000000900057c10 */ /* 0x000fca00087fe4ff */
[----:B--2---:R-:W-:Y:S04]  /*0110*/  STG.E desc[UR4][R4.64], R7 ;  /* 0x0000000704007986 */ /* 0x004fe8000c101904 */
[----:B------:R-:W2:Y:S04]  /*0120*/  LDG.E R9, desc[UR4][R2.64+0x400] ;  /* 0x0004000402097981 */ /* 0x000ea8000c1e1900 */
[----:B--2---:R-:W-:Y:S04]  /*0130*/  STG.E desc[UR4][R4.64+0x400], R9 ;  /* 0x0004000904007986 */ /* 0x004fe8000c101904 */
[----:B------:R-:W2:Y:S04]  /*0140*/  LDG.E R11, desc[UR4][R2.64+0x800] ;  /* 0x00080004020b7981 */ /* 0x000ea8000c1e1900 */
[----:B--2---:R-:W-:Y:S04]  /*0150*/  STG.E desc[UR4][R4.64+0x800], R11 ;  /* 0x0008000b04007986 */ /* 0x004fe8000c101904 */
[----:B------:R-:W2:Y:S04]  /*0160*/  LDG.E R13, desc[UR4][R2.64+0xc00] ;  /* 0x000c0004020d7981 */ /* 0x000ea8000c1e1900 */
[----:B--2---:R-:W-:Y:S01]  /*0170*/  STG.E desc[UR4][R4.64+0xc00], R13 ;  /* 0x000c000d04007986 */ /* 0x004fe2000c101904 */
[----:B------:R-:W-:Y:S05]  /*0180*/  EXIT ;  /* 0x000000000000794d */ /* 0x000fea0003800000 */
.L_x_2:
        /* <DEDUP_REMOVED lines=15> */
.L_x_5:


//--------------------- .nv.shared.reserved.0     --------------------------
	.section	.nv.shared.reserved.0,"aw",@nobits
	.weak		__nv_reservedSMEM_offset_0_alias
	.size		__nv_reservedSMEM_offset_0_alias, 0, 64
	.other		__nv_reservedSMEM_offset_0_alias,@"STO_CUDA_RESERVED_SHARED STV_DEFAULT"
__nv_reservedSMEM_offset_0_alias:
	.zero		0
	.zero		64


//--------------------- .nv.constant0.memcpyKernelTrailing --------------------------
	.section	.nv.constant0.memcpyKernelTrailing,"a",@progbits
	.sectionflags	@""
	.align	4
.nv.constant0.memcpyKernelTrailing:
	.zero		920


//--------------------- .nv.constant0.memcpyKernelLowLatency --------------------------
	.section	.nv.constant0.memcpyKernelLowLatency,"a",@progbits
	.sectionflags	@""
	.align	4
.nv.constant0.memcpyKernelLowLatency:
	.zero		920


//--------------------- .nv.constant0.memcpyKernelHighBW --------------------------
	.section	.nv.constant0.memcpyKernelHighBW,"a",@progbits
	.sectionflags	@""
	.align	4
.nv.constant0.memcpyKernelHighBW:
	.zero		912


//--------------------- SYMBOLS --------------------------

	.type		.nv.reservedSmem.offset0,@object
	.size		.nv.reservedSmem.offset0,0x4
